//
// Generated by NVIDIA NVVM Compiler
//
// Compiler Build ID: CL-36424714
// Cuda compilation tools, release 13.0, V13.0.88
// Based on NVVM 20.0.0
//

.version 9.0
.target sm_100
.address_size 64

	// .globl	_Z14convolution_1DPfS_S_i

.visible .entry _Z14convolution_1DPfS_S_i(
	.param .u64 .ptr .align 1 _Z14convolution_1DPfS_S_i_param_0,
	.param .u64 .ptr .align 1 _Z14convolution_1DPfS_S_i_param_1,
	.param .u64 .ptr .align 1 _Z14convolution_1DPfS_S_i_param_2,
	.param .u32 _Z14convolution_1DPfS_S_i_param_3
)
{
	.reg .pred 	%p<7>;
	.reg .b32 	%r<8>;
	.reg .b32 	%f<17>;
	.reg .b64 	%rd<15>;

	ld.param.u64 	%rd4, [_Z14convolution_1DPfS_S_i_param_0];
	ld.param.u64 	%rd5, [_Z14convolution_1DPfS_S_i_param_1];
	ld.param.u64 	%rd3, [_Z14convolution_1DPfS_S_i_param_2];
	ld.param.u32 	%r3, [_Z14convolution_1DPfS_S_i_param_3];
	cvta.to.global.u64 	%rd1, %rd5;
	cvta.to.global.u64 	%rd2, %rd4;
	mov.u32 	%r4, %ctaid.x;
	mov.u32 	%r5, %ntid.x;
	mov.u32 	%r6, %tid.x;
	mad.lo.s32 	%r1, %r4, %r5, %r6;
	setp.ge.s32 	%p1, %r1, %r3;
	@%p1 bra 	$L__BB0_8;
	setp.lt.s32 	%p2, %r1, 1;
	mov.f32 	%f15, 0f00000000;
	@%p2 bra 	$L__BB0_3;
	add.s32 	%r7, %r1, -1;
	mul.wide.u32 	%rd6, %r7, 4;
	add.s64 	%rd7, %rd2, %rd6;
	ld.global.f32 	%f8, [%rd7];
	ld.global.f32 	%f9, [%rd1];
	fma.rn.f32 	%f15, %f8, %f9, 0f00000000;
$L__BB0_3:
	setp.lt.s32 	%p3, %r1, 0;
	@%p3 bra 	$L__BB0_5;
	mul.wide.u32 	%rd8, %r1, 4;
	add.s64 	%rd9, %rd2, %rd8;
	ld.global.f32 	%f10, [%rd9];
	ld.global.f32 	%f11, [%rd1+4];
	fma.rn.f32 	%f15, %f10, %f11, %f15;
$L__BB0_5:
	add.s32 	%r2, %r1, 1;
	setp.lt.s32 	%p4, %r1, -1;
	setp.ge.s32 	%p5, %r2, %r3;
	or.pred  	%p6, %p4, %p5;
	@%p6 bra 	$L__BB0_7;
	mul.wide.u32 	%rd10, %r2, 4;
	add.s64 	%rd11, %rd2, %rd10;
	ld.global.f32 	%f12, [%rd11];
	ld.global.f32 	%f13, [%rd1+8];
	fma.rn.f32 	%f15, %f12, %f13, %f15;
$L__BB0_7:
	cvta.to.global.u64 	%rd12, %rd3;
	mul.wide.s32 	%rd13, %r1, 4;
	add.s64 	%rd14, %rd12, %rd13;
	st.global.f32 	[%rd14], %f15;
$L__BB0_8:
	ret;

}


// ===== COMPILED SASS (sm_100) =====

	.target	sm_100

	.elftype	@"ET_EXEC"


//--------------------- .note.nv.tkinfo           --------------------------
	.section	.note.nv.tkinfo,"",@"SHT_NOTE"
	.sectionflags	@"SHF_NOTE_NV_TKINFO"
	.tkinfo
        /*0018*/ 	.word	0x00000002
        /*0030*/ 	.string	""
        /*0030*/ 	.string	"ptxas"
        /*0030*/ 	.string	"Cuda compilation tools, release 13.0, V13.0.88"
        /*0030*/ 	.string	"Build cuda_13.0.r13.0/compiler.36424714_0"
        /*0030*/ 	.string	"-arch sm_100 -m 64 "



//--------------------- .note.nv.cuinfo           --------------------------
	.section	.note.nv.cuinfo,"",@"SHT_NOTE"
	.sectionflags	@"SHF_NOTE_NV_CUINFO"
        /*0018*/ 	.short	0x0002
        /*001a*/ 	.short	0x0064
        /*001c*/ 	.short	0x0082
	.zero		2


//--------------------- .nv.info                  --------------------------
	.section	.nv.info,"",@"SHT_CUDA_INFO"
	.align	4


	//----- nvinfo : EIATTR_REGCOUNT
	.align		4
        /*0000*/ 	.byte	0x04, 0x2f
        /*0002*/ 	.short	(.L_1 - .L_0)
	.align		4
.L_0:
        /*0004*/ 	.word	index@(_Z14convolution_1DPfS_S_i)
        /*0008*/ 	.word	0x00000016


	//----- nvinfo : EIATTR_FRAME_SIZE
	.align		4
.L_1:
        /*000c*/ 	.byte	0x04, 0x11
        /*000e*/ 	.short	(.L_3 - .L_2)
	.align		4
.L_2:
        /*0010*/ 	.word	index@(_Z14convolution_1DPfS_S_i)
        /*0014*/ 	.word	0x00000000


	//----- nvinfo : EIATTR_MIN_STACK_SIZE
	.align		4
.L_3:
        /*0018*/ 	.byte	0x04, 0x12
        /*001a*/ 	.short	(.L_5 - .L_4)
	.align		4
.L_4:
        /*001c*/ 	.word	index@(_Z14convolution_1DPfS_S_i)
        /*0020*/ 	.word	0x00000000
.L_5:


//--------------------- .nv.compat                --------------------------
	.section	.nv.compat,"",@"SHT_CUDA_COMPAT_INFO"
	.align	4
        /*0000*/ 	.byte	0x02, 0x09, 0x00, 0x00, 0x02, 0x02, 0x01, 0x00, 0x02, 0x05, 0x05, 0x00, 0x03, 0x07, 0x01, 0x01
        /*0010*/ 	.byte	0x02, 0x03, 0x00, 0x00, 0x02, 0x06, 0x01, 0x00, 0x04, 0x0b, 0x08, 0x00, 0x09, 0x00, 0x00, 0x00
        /*0020*/ 	.byte	0x00, 0x00, 0x00, 0x00


//--------------------- .nv.info._Z14convolution_1DPfS_S_i --------------------------
	.section	.nv.info._Z14convolution_1DPfS_S_i,"",@"SHT_CUDA_INFO"
	.sectionflags	@""
	.align	4


	//----- nvinfo : EIATTR_CUDA_API_VERSION
	.align		4
        /*0000*/ 	.byte	0x04, 0x37
        /*0002*/ 	.short	(.L_7 - .L_6)
.L_6:
        /*0004*/ 	.word	0x00000082


	//----- nvinfo : EIATTR_KPARAM_INFO
	.align		4
.L_7:
        /*0008*/ 	.byte	0x04, 0x17
        /*000a*/ 	.short	(.L_9 - .L_8)
.L_8:
        /*000c*/ 	.word	0x00000000
        /*0010*/ 	.short	0x0003
        /*0012*/ 	.short	0x0018
        /*0014*/ 	.byte	0x00, 0xf0, 0x11, 0x00


	//----- nvinfo : EIATTR_KPARAM_INFO
	.align		4
.L_9:
        /*0018*/ 	.byte	0x04, 0x17
        /*001a*/ 	.short	(.L_11 - .L_10)
.L_10:
        /*001c*/ 	.word	0x00000000
        /*0020*/ 	.short	0x0002
        /*0022*/ 	.short	0x0010
        /*0024*/ 	.byte	0x00, 0xf5, 0x21, 0x00


	//----- nvinfo : EIATTR_KPARAM_INFO
	.align		4
.L_11:
        /*0028*/ 	.byte	0x04, 0x17
        /*002a*/ 	.short	(.L_13 - .L_12)
.L_12:
        /*002c*/ 	.word	0x00000000
        /*0030*/ 	.short	0x0001
        /*0032*/ 	.short	0x0008
        /*0034*/ 	.byte	0x00, 0xf5, 0x21, 0x00


	//----- nvinfo : EIATTR_KPARAM_INFO
	.align		4
.L_13:
        /*0038*/ 	.byte	0x04, 0x17
        /*003a*/ 	.short	(.L_15 - .L_14)
.L_14:
        /*003c*/ 	.word	0x00000000
        /*0040*/ 	.short	0x0000
        /*0042*/ 	.short	0x0000
        /*0044*/ 	.byte	0x00, 0xf5, 0x21, 0x00


	//----- nvinfo : EIATTR_SPARSE_MMA_MASK
	.align		4
.L_15:
        /*0048*/ 	.byte	0x03, 0x50
        /*004a*/ 	.short	0x0000


	//----- nvinfo : EIATTR_MAXREG_COUNT
	.align		4
        /*004c*/ 	.byte	0x03, 0x1b
        /*004e*/ 	.short	0x00ff


	//----- nvinfo : EIATTR_MERCURY_ISA_VERSION
	.align		4
        /*0050*/ 	.byte	0x03, 0x5f
        /*0052*/ 	.short	0x0101


	//----- nvinfo : EIATTR_VRC_CTA_INIT_COUNT
	.align		4
        /*0054*/ 	.byte	0x02, 0x4a
	.zero		1
	.zero		1


	//----- nvinfo : EIATTR_EXIT_INSTR_OFFSETS
	.align		4
        /*0058*/ 	.byte	0x04, 0x1c
        /*005a*/ 	.short	(.L_17 - .L_16)


	//   ....[0]....
.L_16:
        /*005c*/ 	.word	0x00000070


	//   ....[1]....
        /*0060*/ 	.word	0x00000250


	//----- nvinfo : EIATTR_CBANK_PARAM_SIZE
	.align		4
.L_17:
        /*0064*/ 	.byte	0x03, 0x19
        /*0066*/ 	.short	0x001c


	//----- nvinfo : EIATTR_PARAM_CBANK
	.align		4
        /*0068*/ 	.byte	0x04, 0x0a
        /*006a*/ 	.short	(.L_19 - .L_18)
	.align		4
.L_18:
        /*006c*/ 	.word	index@(.nv.constant0._Z14convolution_1DPfS_S_i)
        /*0070*/ 	.short	0x0380
        /*0072*/ 	.short	0x001c


	//----- nvinfo : EIATTR_SW_WAR
	.align		4
.L_19:
        /*0074*/ 	.byte	0x04, 0x36
        /*0076*/ 	.short	(.L_21 - .L_20)
.L_20:
        /*0078*/ 	.word	0x00000008
.L_21:


//--------------------- .nv.callgraph             --------------------------
	.section	.nv.callgraph,"",@"SHT_CUDA_CALLGRAPH"
	.align	4
	.sectionentsize	8
	.align		4
        /*0000*/ 	.word	0x00000000
	.align		4
        /*0004*/ 	.word	0xffffffff
	.align		4
        /*0008*/ 	.word	0x00000000
	.align		4
        /*000c*/ 	.word	0xfffffffe
	.align		4
        /*0010*/ 	.word	0x00000000
	.align		4
        /*0014*/ 	.word	0xfffffffd
	.align		4
        /*0018*/ 	.word	0x00000000
	.align		4
        /*001c*/ 	.word	0xfffffffc


//--------------------- .text._Z14convolution_1DPfS_S_i --------------------------
	.section	.text._Z14convolution_1DPfS_S_i,"ax",@progbits
	.align	128
        .global         _Z14convolution_1DPfS_S_i
        .type           _Z14convolution_1DPfS_S_i,@function
        .size           _Z14convolution_1DPfS_S_i,(.L_x_1 - _Z14convolution_1DPfS_S_i)
        .other          _Z14convolution_1DPfS_S_i,@"STO_CUDA_ENTRY STV_DEFAULT"
_Z14convolution_1DPfS_S_i:
.text._Z14convolution_1DPfS_S_i:
[----:B------:R-:W-:Y:S01]  /*0000*/  LDC R1, c[0x0][0x37c] ;  /* 0x0000df00ff017b82 */ /* 0x000fe20000000800 */
[----:B------:R-:W0:Y:S07]  /*0010*/  S2R R3, SR_TID.X ;  /* 0x0000000000037919 */ /* 0x000e2e0000002100 */
[----:B------:R-:W0:Y:S01]  /*0020*/  S2UR UR4, SR_CTAID.X ;  /* 0x00000000000479c3 */ /* 0x000e220000002500 */
[----:B------:R-:W1:Y:S07]  /*0030*/  LDCU UR6, c[0x0][0x398] ;  /* 0x00007300ff0677ac */ /* 0x000e6e0008000800 */
[----:B------:R-:W0:Y:S02]  /*0040*/  LDC R6, c[0x0][0x360] ;  /* 0x0000d800ff067b82 */ /* 0x000e240000000800 */
[----:B0-----:R-:W-:-:S05]  /*0050*/  IMAD R6, R6, UR4, R3 ;  /* 0x0000000406067c24 */ /* 0x001fca000f8e0203 */
[----:B-1----:R-:W-:-:S13]  /*0060*/  ISETP.GE.AND P0, PT, R6, UR6, PT ;  /* 0x0000000606007c0c */ /* 0x002fda000bf06270 */
[----:B------:R-:W-:Y:S05]  /*0070*/  @P0 EXIT ;  /* 0x000000000000094d */ /* 0x000fea0003800000 */
[C---:B------:R-:W-:Y:S01]  /*0080*/  IADD3 R17, PT, PT, R6.reuse, 0x1, RZ ;  /* 0x0000000106117810 */ /* 0x040fe20007ffe0ff */
[----:B------:R-:W0:Y:S01]  /*0090*/  LDCU.64 UR4, c[0x0][0x358] ;  /* 0x00006b00ff0477ac */ /* 0x000e220008000a00 */
[C---:B------:R-:W-:Y:S02]  /*00a0*/  ISETP.GE.AND P2, PT, R6.reuse, 0x1, PT ;  /* 0x000000010600780c */ /* 0x040fe40003f46270 */
[----:B------:R-:W-:Y:S02]  /*00b0*/  ISETP.GE.AND P1, PT, R6, RZ, PT ;  /* 0x000000ff0600720c */ /* 0x000fe40003f26270 */
[----:B------:R-:W-:-:S04]  /*00c0*/  ISETP.GE.AND P0, PT, R17, UR6, PT ;  /* 0x0000000611007c0c */ /* 0x000fc8000bf06270 */
[----:B------:R-:W-:-:S05]  /*00d0*/  ISETP.LT.OR P0, PT, R6, -0x1, P0 ;  /* 0xffffffff0600780c */ /* 0x000fca0000701670 */
[----:B------:R-:W1:Y:S01]  /*00e0*/  @P2 LDC.64 R8, c[0x0][0x380] ;  /* 0x0000e000ff082b82 */ /* 0x000e620000000a00 */
[----:B------:R-:W-:-:S07]  /*00f0*/  @P2 IADD3 R7, PT, PT, R6, -0x1, RZ ;  /* 0xffffffff06072810 */ /* 0x000fce0007ffe0ff */
[----:B------:R-:W2:Y:S08]  /*0100*/  @P1 LDC.64 R12, c[0x0][0x380] ;  /* 0x0000e000ff0c1b82 */ /* 0x000eb00000000a00 */
[----:B------:R-:W3:Y:S08]  /*0110*/  @P2 LDC.64 R10, c[0x0][0x388] ;  /* 0x0000e200ff0a2b82 */ /* 0x000ef00000000a00 */
[----:B------:R-:W4:Y:S01]  /*0120*/  @!P0 LDC.64 R14, c[0x0][0x380] ;  /* 0x0000e000ff0e8b82 */ /* 0x000f220000000a00 */
[----:B-1----:R-:W-:-:S05]  /*0130*/  @P2 IMAD.WIDE.U32 R8, R7, 0x4, R8 ;  /* 0x0000000407082825 */ /* 0x002fca00078e0008 */
[----:B0-----:R-:W5:Y:S02]  /*0140*/  @P2 LDG.E R0, desc[UR4][R8.64] ;  /* 0x0000000408002981 */ /* 0x001f64000c1e1900 */
[----:B------:R-:W0:Y:S01]  /*0150*/  @P1 LDC.64 R4, c[0x0][0x388] ;  /* 0x0000e200ff041b82 */ /* 0x000e220000000a00 */
[----:B--2---:R-:W-:-:S06]  /*0160*/  @P1 IMAD.WIDE.U32 R12, R6, 0x4, R12 ;  /* 0x00000004060c1825 */ /* 0x004fcc00078e000c */
[----:B------:R-:W2:Y:S01]  /*0170*/  @P1 LDG.E R12, desc[UR4][R12.64] ;  /* 0x000000040c0c1981 */ /* 0x000ea2000c1e1900 */
[----:B------:R-:W1:Y:S03]  /*0180*/  @!P0 LDC.64 R2, c[0x0][0x388] ;  /* 0x0000e200ff028b82 */ /* 0x000e660000000a00 */
[----:B---3--:R-:W5:Y:S01]  /*0190*/  @P2 LDG.E R11, desc[UR4][R10.64] ;  /* 0x000000040a0b2981 */ /* 0x008f62000c1e1900 */
[----:B----4-:R-:W-:-:S04]  /*01a0*/  @!P0 IMAD.WIDE.U32 R14, R17, 0x4, R14 ;  /* 0x00000004110e8825 */ /* 0x010fc800078e000e */
[----:B------:R-:W3:Y:S02]  /*01b0*/  LDC.64 R16, c[0x0][0x390] ;  /* 0x0000e400ff107b82 */ /* 0x000ee40000000a00 */
[----:B------:R-:W4:Y:S04]  /*01c0*/  @!P0 LDG.E R14, desc[UR4][R14.64] ;  /* 0x000000040e0e8981 */ /* 0x000f28000c1e1900 */
[----:B0-----:R-:W2:Y:S04]  /*01d0*/  @P1 LDG.E R4, desc[UR4][R4.64+0x4] ;  /* 0x0000040404041981 */ /* 0x001ea8000c1e1900 */
[----:B-1----:R-:W4:Y:S01]  /*01e0*/  @!P0 LDG.E R2, desc[UR4][R2.64+0x8] ;  /* 0x0000080402028981 */ /* 0x002f22000c1e1900 */
[----:B------:R-:W-:-:S02]  /*01f0*/  HFMA2 R19, -RZ, RZ, 0, 0 ;  /* 0x00000000ff137431 */ /* 0x000fc400000001ff */
[----:B---3--:R-:W-:-:S04]  /*0200*/  IMAD.WIDE R6, R6, 0x4, R16 ;  /* 0x0000000406067825 */ /* 0x008fc800078e0210 */
[----:B-----5:R-:W-:-:S04]  /*0210*/  @P2 FFMA R19, R0, R11, RZ ;  /* 0x0000000b00132223 */ /* 0x020fc800000000ff */
[----:B--2---:R-:W-:-:S04]  /*0220*/  @P1 FFMA R19, R12, R4, R19 ;  /* 0x000000040c131223 */ /* 0x004fc80000000013 */
[----:B----4-:R-:W-:-:S05]  /*0230*/  @!P0 FFMA R19, R14, R2, R19 ;  /* 0x000000020e138223 */ /* 0x010fca0000000013 */
[----:B------:R-:W-:Y:S01]  /*0240*/  STG.E desc[UR4][R6.64], R19 ;  /* 0x0000001306007986 */ /* 0x000fe2000c101904 */
[----:B------:R-:W-:Y:S05]  /*0250*/  EXIT ;  /* 0x000000000000794d */ /* 0x000fea0003800000 */
.L_x_0:
[----:B------:R-:W-:-:S00]  /*0260*/  BRA `(.L_x_0) ;  /* 0xfffffffc00fc7947 */ /* 0x000fc0000383ffff */
[----:B------:R-:W-:-:S00]  /*0270*/  NOP ;  /* 0x0000000000007918 */ /* 0x000fc00000000000 */
        /* <DEDUP_REMOVED lines=8> */
.L_x_1:


//--------------------- .nv.shared.reserved.0     --------------------------
	.section	.nv.shared.reserved.0,"aw",@nobits
	.weak		__nv_reservedSMEM_offset_0_alias
	.size		__nv_reservedSMEM_offset_0_alias, 0, 64
	.other		__nv_reservedSMEM_offset_0_alias,@"STO_CUDA_RESERVED_SHARED STV_DEFAULT"
__nv_reservedSMEM_offset_0_alias:
	.zero		0
	.zero		64


//--------------------- .nv.constant0._Z14convolution_1DPfS_S_i --------------------------
	.section	.nv.constant0._Z14convolution_1DPfS_S_i,"a",@progbits
	.sectionflags	@""
	.align	4
.nv.constant0._Z14convolution_1DPfS_S_i:
	.zero		924


//--------------------- SYMBOLS --------------------------

	.type		.nv.reservedSmem.offset0,@object
	.size		.nv.reservedSmem.offset0,0x4
